//
// Generated by NVIDIA NVVM Compiler
//
// Compiler Build ID: CL-36424714
// Cuda compilation tools, release 13.0, V13.0.88
// Based on NVVM 20.0.0
//

.version 9.0
.target sm_100
.address_size 64

	// .globl	_Z12sumColKerneliiPiS_
// _ZZ18sumColSharedKerneliiPiS_E3Nds has been demoted

.visible .entry _Z12sumColKerneliiPiS_(
	.param .u32 _Z12sumColKerneliiPiS__param_0,
	.param .u32 _Z12sumColKerneliiPiS__param_1,
	.param .u64 .ptr .align 1 _Z12sumColKerneliiPiS__param_2,
	.param .u64 .ptr .align 1 _Z12sumColKerneliiPiS__param_3
)
{
	.reg .pred 	%p<12>;
	.reg .b32 	%r<122>;
	.reg .b64 	%rd<43>;

	ld.param.u32 	%r36, [_Z12sumColKerneliiPiS__param_0];
	ld.param.u32 	%r37, [_Z12sumColKerneliiPiS__param_1];
	ld.param.u64 	%rd3, [_Z12sumColKerneliiPiS__param_2];
	ld.param.u64 	%rd2, [_Z12sumColKerneliiPiS__param_3];
	cvta.to.global.u64 	%rd1, %rd3;
	mov.u32 	%r38, %ctaid.y;
	mov.u32 	%r39, %ntid.y;
	mov.u32 	%r40, %tid.y;
	mad.lo.s32 	%r41, %r38, %r39, %r40;
	mov.u32 	%r42, %ctaid.x;
	mov.u32 	%r43, %ntid.x;
	mov.u32 	%r44, %tid.x;
	mad.lo.s32 	%r1, %r42, %r43, %r44;
	setp.ge.s32 	%p1, %r41, %r36;
	setp.ge.s32 	%p2, %r1, %r37;
	or.pred  	%p3, %p1, %p2;
	@%p3 bra 	$L__BB0_14;
	and.b32  	%r2, %r36, 15;
	setp.lt.u32 	%p4, %r36, 16;
	mov.b32 	%r113, 0;
	mov.u32 	%r121, %r113;
	@%p4 bra 	$L__BB0_4;
	and.b32  	%r113, %r36, 2147483632;
	neg.s32 	%r107, %r113;
	shl.b32 	%r5, %r37, 4;
	mov.b32 	%r121, 0;
	mul.wide.s32 	%rd6, %r37, 4;
	mov.u32 	%r106, %r1;
$L__BB0_3:
	.pragma "nounroll";
	mul.wide.s32 	%rd4, %r106, 4;
	add.s64 	%rd5, %rd1, %rd4;
	ld.global.u32 	%r48, [%rd5];
	add.s32 	%r49, %r48, %r121;
	add.s64 	%rd7, %rd5, %rd6;
	ld.global.u32 	%r50, [%rd7];
	add.s32 	%r51, %r50, %r49;
	add.s64 	%rd8, %rd7, %rd6;
	ld.global.u32 	%r52, [%rd8];
	add.s32 	%r53, %r52, %r51;
	add.s64 	%rd9, %rd8, %rd6;
	ld.global.u32 	%r54, [%rd9];
	add.s32 	%r55, %r54, %r53;
	add.s64 	%rd10, %rd9, %rd6;
	ld.global.u32 	%r56, [%rd10];
	add.s32 	%r57, %r56, %r55;
	add.s64 	%rd11, %rd10, %rd6;
	ld.global.u32 	%r58, [%rd11];
	add.s32 	%r59, %r58, %r57;
	add.s64 	%rd12, %rd11, %rd6;
	ld.global.u32 	%r60, [%rd12];
	add.s32 	%r61, %r60, %r59;
	add.s64 	%rd13, %rd12, %rd6;
	ld.global.u32 	%r62, [%rd13];
	add.s32 	%r63, %r62, %r61;
	add.s64 	%rd14, %rd13, %rd6;
	ld.global.u32 	%r64, [%rd14];
	add.s32 	%r65, %r64, %r63;
	add.s64 	%rd15, %rd14, %rd6;
	ld.global.u32 	%r66, [%rd15];
	add.s32 	%r67, %r66, %r65;
	add.s64 	%rd16, %rd15, %rd6;
	ld.global.u32 	%r68, [%rd16];
	add.s32 	%r69, %r68, %r67;
	add.s64 	%rd17, %rd16, %rd6;
	ld.global.u32 	%r70, [%rd17];
	add.s32 	%r71, %r70, %r69;
	add.s64 	%rd18, %rd17, %rd6;
	ld.global.u32 	%r72, [%rd18];
	add.s32 	%r73, %r72, %r71;
	add.s64 	%rd19, %rd18, %rd6;
	ld.global.u32 	%r74, [%rd19];
	add.s32 	%r75, %r74, %r73;
	add.s64 	%rd20, %rd19, %rd6;
	ld.global.u32 	%r76, [%rd20];
	add.s32 	%r77, %r76, %r75;
	add.s64 	%rd21, %rd20, %rd6;
	ld.global.u32 	%r78, [%rd21];
	add.s32 	%r121, %r78, %r77;
	add.s32 	%r107, %r107, 16;
	add.s32 	%r106, %r106, %r5;
	setp.ne.s32 	%p5, %r107, 0;
	@%p5 bra 	$L__BB0_3;
$L__BB0_4:
	setp.eq.s32 	%p6, %r2, 0;
	@%p6 bra 	$L__BB0_13;
	and.b32  	%r15, %r36, 7;
	setp.lt.u32 	%p7, %r2, 8;
	@%p7 bra 	$L__BB0_7;
	mad.lo.s32 	%r80, %r113, %r37, %r1;
	mul.wide.s32 	%rd22, %r80, 4;
	add.s64 	%rd23, %rd1, %rd22;
	ld.global.u32 	%r81, [%rd23];
	add.s32 	%r82, %r81, %r121;
	mul.wide.s32 	%rd24, %r37, 4;
	add.s64 	%rd25, %rd23, %rd24;
	ld.global.u32 	%r83, [%rd25];
	add.s32 	%r84, %r83, %r82;
	add.s64 	%rd26, %rd25, %rd24;
	ld.global.u32 	%r85, [%rd26];
	add.s32 	%r86, %r85, %r84;
	add.s64 	%rd27, %rd26, %rd24;
	ld.global.u32 	%r87, [%rd27];
	add.s32 	%r88, %r87, %r86;
	add.s64 	%rd28, %rd27, %rd24;
	ld.global.u32 	%r89, [%rd28];
	add.s32 	%r90, %r89, %r88;
	add.s64 	%rd29, %rd28, %rd24;
	ld.global.u32 	%r91, [%rd29];
	add.s32 	%r92, %r91, %r90;
	add.s64 	%rd30, %rd29, %rd24;
	ld.global.u32 	%r93, [%rd30];
	add.s32 	%r94, %r93, %r92;
	add.s64 	%rd31, %rd30, %rd24;
	ld.global.u32 	%r95, [%rd31];
	add.s32 	%r121, %r95, %r94;
	add.s32 	%r113, %r113, 8;
$L__BB0_7:
	setp.eq.s32 	%p8, %r15, 0;
	@%p8 bra 	$L__BB0_13;
	and.b32  	%r21, %r36, 3;
	setp.lt.u32 	%p9, %r15, 4;
	@%p9 bra 	$L__BB0_10;
	mad.lo.s32 	%r97, %r113, %r37, %r1;
	mul.wide.s32 	%rd32, %r97, 4;
	add.s64 	%rd33, %rd1, %rd32;
	ld.global.u32 	%r98, [%rd33];
	add.s32 	%r99, %r98, %r121;
	mul.wide.s32 	%rd34, %r37, 4;
	add.s64 	%rd35, %rd33, %rd34;
	ld.global.u32 	%r100, [%rd35];
	add.s32 	%r101, %r100, %r99;
	add.s64 	%rd36, %rd35, %rd34;
	ld.global.u32 	%r102, [%rd36];
	add.s32 	%r103, %r102, %r101;
	add.s64 	%rd37, %rd36, %rd34;
	ld.global.u32 	%r104, [%rd37];
	add.s32 	%r121, %r104, %r103;
	add.s32 	%r113, %r113, 4;
$L__BB0_10:
	setp.eq.s32 	%p10, %r21, 0;
	@%p10 bra 	$L__BB0_13;
	mad.lo.s32 	%r119, %r113, %r37, %r1;
	neg.s32 	%r118, %r21;
$L__BB0_12:
	.pragma "nounroll";
	mul.wide.s32 	%rd38, %r119, 4;
	add.s64 	%rd39, %rd1, %rd38;
	ld.global.u32 	%r105, [%rd39];
	add.s32 	%r121, %r105, %r121;
	add.s32 	%r119, %r119, %r37;
	add.s32 	%r118, %r118, 1;
	setp.ne.s32 	%p11, %r118, 0;
	@%p11 bra 	$L__BB0_12;
$L__BB0_13:
	cvta.to.global.u64 	%rd40, %rd2;
	mul.wide.s32 	%rd41, %r1, 4;
	add.s64 	%rd42, %rd40, %rd41;
	st.global.u32 	[%rd42], %r121;
$L__BB0_14:
	ret;

}
	// .globl	_Z18sumColSharedKerneliiPiS_
.visible .entry _Z18sumColSharedKerneliiPiS_(
	.param .u32 _Z18sumColSharedKerneliiPiS__param_0,
	.param .u32 _Z18sumColSharedKerneliiPiS__param_1,
	.param .u64 .ptr .align 1 _Z18sumColSharedKerneliiPiS__param_2,
	.param .u64 .ptr .align 1 _Z18sumColSharedKerneliiPiS__param_3
)
{
	.reg .pred 	%p<11>;
	.reg .b32 	%r<144>;
	.reg .b64 	%rd<9>;
	// demoted variable
	.shared .align 4 .b8 _ZZ18sumColSharedKerneliiPiS_E3Nds[128];
	ld.param.u32 	%r41, [_Z18sumColSharedKerneliiPiS__param_1];
	ld.param.u64 	%rd2, [_Z18sumColSharedKerneliiPiS__param_2];
	ld.param.u64 	%rd1, [_Z18sumColSharedKerneliiPiS__param_3];
	cvta.to.global.u64 	%rd3, %rd2;
	mov.u32 	%r42, %ctaid.y;
	mov.u32 	%r1, %ntid.y;
	mov.u32 	%r43, %tid.y;
	mad.lo.s32 	%r44, %r42, %r1, %r43;
	mov.u32 	%r2, %ctaid.x;
	mov.u32 	%r45, %ntid.x;
	mov.u32 	%r46, %tid.x;
	mad.lo.s32 	%r47, %r2, %r45, %r46;
	mad.lo.s32 	%r48, %r41, %r44, %r47;
	mul.wide.s32 	%rd4, %r48, 4;
	add.s64 	%rd5, %rd3, %rd4;
	ld.global.u32 	%r49, [%rd5];
	shl.b32 	%r50, %r43, 2;
	mov.u32 	%r51, _ZZ18sumColSharedKerneliiPiS_E3Nds;
	add.s32 	%r52, %r51, %r50;
	st.shared.u32 	[%r52], %r49;
	bar.sync 	0;
	setp.ne.s32 	%p1, %r43, 0;
	@%p1 bra 	$L__BB1_17;
	setp.lt.u32 	%p2, %r1, 2;
	ld.shared.u32 	%r142, [_ZZ18sumColSharedKerneliiPiS_E3Nds];
	@%p2 bra 	$L__BB1_16;
	add.s32 	%r4, %r1, -1;
	add.s32 	%r55, %r1, -2;
	and.b32  	%r5, %r4, 15;
	setp.lt.u32 	%p3, %r55, 15;
	mov.b32 	%r135, 1;
	@%p3 bra 	$L__BB1_6;
	add.s32 	%r126, %r51, 32;
	and.b32  	%r59, %r4, -16;
	neg.s32 	%r128, %r59;
	mov.b32 	%r127, 0;
$L__BB1_4:
	.pragma "nounroll";
	ld.shared.u32 	%r60, [%r126+-28];
	add.s32 	%r61, %r60, %r142;
	ld.shared.u32 	%r62, [%r126+-24];
	add.s32 	%r63, %r62, %r61;
	ld.shared.u32 	%r64, [%r126+-20];
	add.s32 	%r65, %r64, %r63;
	ld.shared.u32 	%r66, [%r126+-16];
	add.s32 	%r67, %r66, %r65;
	ld.shared.u32 	%r68, [%r126+-12];
	add.s32 	%r69, %r68, %r67;
	ld.shared.u32 	%r70, [%r126+-8];
	add.s32 	%r71, %r70, %r69;
	ld.shared.u32 	%r72, [%r126+-4];
	add.s32 	%r73, %r72, %r71;
	ld.shared.u32 	%r74, [%r126];
	add.s32 	%r75, %r74, %r73;
	ld.shared.u32 	%r76, [%r126+4];
	add.s32 	%r77, %r76, %r75;
	ld.shared.u32 	%r78, [%r126+8];
	add.s32 	%r79, %r78, %r77;
	ld.shared.u32 	%r80, [%r126+12];
	add.s32 	%r81, %r80, %r79;
	ld.shared.u32 	%r82, [%r126+16];
	add.s32 	%r83, %r82, %r81;
	ld.shared.u32 	%r84, [%r126+20];
	add.s32 	%r85, %r84, %r83;
	ld.shared.u32 	%r86, [%r126+24];
	add.s32 	%r87, %r86, %r85;
	ld.shared.u32 	%r88, [%r126+28];
	add.s32 	%r89, %r88, %r87;
	ld.shared.u32 	%r90, [%r126+32];
	add.s32 	%r142, %r90, %r89;
	add.s32 	%r128, %r128, 16;
	add.s32 	%r127, %r127, 16;
	add.s32 	%r126, %r126, 64;
	setp.ne.s32 	%p4, %r128, 0;
	@%p4 bra 	$L__BB1_4;
	add.s32 	%r135, %r127, 1;
$L__BB1_6:
	setp.eq.s32 	%p5, %r5, 0;
	@%p5 bra 	$L__BB1_15;
	and.b32  	%r19, %r4, 7;
	setp.lt.u32 	%p6, %r5, 8;
	@%p6 bra 	$L__BB1_9;
	shl.b32 	%r92, %r135, 2;
	add.s32 	%r94, %r51, %r92;
	ld.shared.u32 	%r95, [%r94];
	add.s32 	%r96, %r95, %r142;
	ld.shared.u32 	%r97, [%r94+4];
	add.s32 	%r98, %r97, %r96;
	ld.shared.u32 	%r99, [%r94+8];
	add.s32 	%r100, %r99, %r98;
	ld.shared.u32 	%r101, [%r94+12];
	add.s32 	%r102, %r101, %r100;
	ld.shared.u32 	%r103, [%r94+16];
	add.s32 	%r104, %r103, %r102;
	ld.shared.u32 	%r105, [%r94+20];
	add.s32 	%r106, %r105, %r104;
	ld.shared.u32 	%r107, [%r94+24];
	add.s32 	%r108, %r107, %r106;
	ld.shared.u32 	%r109, [%r94+28];
	add.s32 	%r142, %r109, %r108;
	add.s32 	%r135, %r135, 8;
$L__BB1_9:
	setp.eq.s32 	%p7, %r19, 0;
	@%p7 bra 	$L__BB1_15;
	and.b32  	%r25, %r4, 3;
	setp.lt.u32 	%p8, %r19, 4;
	@%p8 bra 	$L__BB1_12;
	shl.b32 	%r111, %r135, 2;
	add.s32 	%r113, %r51, %r111;
	ld.shared.u32 	%r114, [%r113];
	add.s32 	%r115, %r114, %r142;
	ld.shared.u32 	%r116, [%r113+4];
	add.s32 	%r117, %r116, %r115;
	ld.shared.u32 	%r118, [%r113+8];
	add.s32 	%r119, %r118, %r117;
	ld.shared.u32 	%r120, [%r113+12];
	add.s32 	%r142, %r120, %r119;
	add.s32 	%r135, %r135, 4;
$L__BB1_12:
	setp.eq.s32 	%p9, %r25, 0;
	@%p9 bra 	$L__BB1_15;
	shl.b32 	%r121, %r135, 2;
	add.s32 	%r140, %r51, %r121;
	neg.s32 	%r139, %r25;
$L__BB1_14:
	.pragma "nounroll";
	ld.shared.u32 	%r123, [%r140];
	add.s32 	%r142, %r123, %r142;
	add.s32 	%r140, %r140, 4;
	add.s32 	%r139, %r139, 1;
	setp.ne.s32 	%p10, %r139, 0;
	@%p10 bra 	$L__BB1_14;
$L__BB1_15:
	st.shared.u32 	[_ZZ18sumColSharedKerneliiPiS_E3Nds], %r142;
$L__BB1_16:
	cvta.to.global.u64 	%rd6, %rd1;
	mul.wide.u32 	%rd7, %r2, 4;
	add.s64 	%rd8, %rd6, %rd7;
	ld.global.u32 	%r124, [%rd8];
	add.s32 	%r125, %r124, %r142;
	st.global.u32 	[%rd8], %r125;
$L__BB1_17:
	ret;

}


// ===== COMPILED SASS (sm_100) =====

	.target	sm_100

	.elftype	@"ET_EXEC"


//--------------------- .note.nv.tkinfo           --------------------------
	.section	.note.nv.tkinfo,"",@"SHT_NOTE"
	.sectionflags	@"SHF_NOTE_NV_TKINFO"
	.tkinfo
        /*0018*/ 	.word	0x00000002
        /*0030*/ 	.string	""
        /*0030*/ 	.string	"ptxas"
        /*0030*/ 	.string	"Cuda compilation tools, release 13.0, V13.0.88"
        /*0030*/ 	.string	"Build cuda_13.0.r13.0/compiler.36424714_0"
        /*0030*/ 	.string	"-arch sm_100 -m 64 "



//--------------------- .note.nv.cuinfo           --------------------------
	.section	.note.nv.cuinfo,"",@"SHT_NOTE"
	.sectionflags	@"SHF_NOTE_NV_CUINFO"
        /*0018*/ 	.short	0x0002
        /*001a*/ 	.short	0x0064
        /*001c*/ 	.short	0x0082
	.zero		2


//--------------------- .nv.info                  --------------------------
	.section	.nv.info,"",@"SHT_CUDA_INFO"
	.align	4


	//----- nvinfo : EIATTR_REGCOUNT
	.align		4
        /*0000*/ 	.byte	0x04, 0x2f
        /*0002*/ 	.short	(.L_1 - .L_0)
	.align		4
.L_0:
        /*0004*/ 	.word	index@(_Z12sumColKerneliiPiS_)
        /*0008*/ 	.word	0x00000020


	//----- nvinfo : EIATTR_FRAME_SIZE
	.align		4
.L_1:
        /*000c*/ 	.byte	0x04, 0x11
        /*000e*/ 	.short	(.L_3 - .L_2)
	.align		4
.L_2:
        /*0010*/ 	.word	index@(_Z12sumColKerneliiPiS_)
        /*0014*/ 	.word	0x00000000


	//----- nvinfo : EIATTR_REGCOUNT
	.align		4
.L_3:
        /*0018*/ 	.byte	0x04, 0x2f
        /*001a*/ 	.short	(.L_5 - .L_4)
	.align		4
.L_4:
        /*001c*/ 	.word	index@(_Z18sumColSharedKerneliiPiS_)
        /*0020*/ 	.word	0x00000019


	//----- nvinfo : EIATTR_FRAME_SIZE
	.align		4
.L_5:
        /*0024*/ 	.byte	0x04, 0x11
        /*0026*/ 	.short	(.L_7 - .L_6)
	.align		4
.L_6:
        /*0028*/ 	.word	index@(_Z18sumColSharedKerneliiPiS_)
        /*002c*/ 	.word	0x00000000


	//----- nvinfo : EIATTR_MIN_STACK_SIZE
	.align		4
.L_7:
        /*0030*/ 	.byte	0x04, 0x12
        /*0032*/ 	.short	(.L_9 - .L_8)
	.align		4
.L_8:
        /*0034*/ 	.word	index@(_Z18sumColSharedKerneliiPiS_)
        /*0038*/ 	.word	0x00000000


	//----- nvinfo : EIATTR_MIN_STACK_SIZE
	.align		4
.L_9:
        /*003c*/ 	.byte	0x04, 0x12
        /*003e*/ 	.short	(.L_11 - .L_10)
	.align		4
.L_10:
        /*0040*/ 	.word	index@(_Z12sumColKerneliiPiS_)
        /*0044*/ 	.word	0x00000000
.L_11:


//--------------------- .nv.compat                --------------------------
	.section	.nv.compat,"",@"SHT_CUDA_COMPAT_INFO"
	.align	4
        /*0000*/ 	.byte	0x02, 0x09, 0x00, 0x00, 0x02, 0x02, 0x01, 0x00, 0x02, 0x05, 0x05, 0x00, 0x03, 0x07, 0x01, 0x01
        /*0010*/ 	.byte	0x02, 0x03, 0x00, 0x00, 0x02, 0x06, 0x01, 0x00, 0x04, 0x0b, 0x08, 0x00, 0x09, 0x00, 0x00, 0x00
        /*0020*/ 	.byte	0x00, 0x00, 0x00, 0x00


//--------------------- .nv.info._Z18sumColSharedKerneliiPiS_ --------------------------
	.section	.nv.info._Z18sumColSharedKerneliiPiS_,"",@"SHT_CUDA_INFO"
	.sectionflags	@""
	.align	4


	//----- nvinfo : EIATTR_CUDA_API_VERSION
	.align		4
        /*0000*/ 	.byte	0x04, 0x37
        /*0002*/ 	.short	(.L_13 - .L_12)
.L_12:
        /*0004*/ 	.word	0x00000082


	//----- nvinfo : EIATTR_KPARAM_INFO
	.align		4
.L_13:
        /*0008*/ 	.byte	0x04, 0x17
        /*000a*/ 	.short	(.L_15 - .L_14)
.L_14:
        /*000c*/ 	.word	0x00000000
        /*0010*/ 	.short	0x0003
        /*0012*/ 	.short	0x0010
        /*0014*/ 	.byte	0x00, 0xf5, 0x21, 0x00


	//----- nvinfo : EIATTR_KPARAM_INFO
	.align		4
.L_15:
        /*0018*/ 	.byte	0x04, 0x17
        /*001a*/ 	.short	(.L_17 - .L_16)
.L_16:
        /*001c*/ 	.word	0x00000000
        /*0020*/ 	.short	0x0002
        /*0022*/ 	.short	0x0008
        /*0024*/ 	.byte	0x00, 0xf5, 0x21, 0x00


	//----- nvinfo : EIATTR_KPARAM_INFO
	.align		4
.L_17:
        /*0028*/ 	.byte	0x04, 0x17
        /*002a*/ 	.short	(.L_19 - .L_18)
.L_18:
        /*002c*/ 	.word	0x00000000
        /*0030*/ 	.short	0x0001
        /*0032*/ 	.short	0x0004
        /*0034*/ 	.byte	0x00, 0xf0, 0x11, 0x00


	//----- nvinfo : EIATTR_KPARAM_INFO
	.align		4
.L_19:
        /*0038*/ 	.byte	0x04, 0x17
        /*003a*/ 	.short	(.L_21 - .L_20)
.L_20:
        /*003c*/ 	.word	0x00000000
        /*0040*/ 	.short	0x0000
        /*0042*/ 	.short	0x0000
        /*0044*/ 	.byte	0x00, 0xf0, 0x11, 0x00


	//----- nvinfo : EIATTR_SPARSE_MMA_MASK
	.align		4
.L_21:
        /*0048*/ 	.byte	0x03, 0x50
        /*004a*/ 	.short	0x0000


	//----- nvinfo : EIATTR_MAXREG_COUNT
	.align		4
        /*004c*/ 	.byte	0x03, 0x1b
        /*004e*/ 	.short	0x00ff


	//----- nvinfo : EIATTR_NUM_BARRIERS
	.align		4
        /*0050*/ 	.byte	0x02, 0x4c
        /*0052*/ 	.byte	0x01
	.zero		1


	//----- nvinfo : EIATTR_MERCURY_ISA_VERSION
	.align		4
        /*0054*/ 	.byte	0x03, 0x5f
        /*0056*/ 	.short	0x0101


	//----- nvinfo : EIATTR_UNUSED_LOAD_BYTE_OFFSET
	.align		4
        /*0058*/ 	.byte	0x04, 0x44
        /*005a*/ 	.short	(.L_23 - .L_22)


	//   ....[0]....
.L_22:
        /*005c*/ 	.word	0x00000240
        /*0060*/ 	.word	0x0000fff0


	//----- nvinfo : EIATTR_VRC_CTA_INIT_COUNT
	.align		4
.L_23:
        /*0064*/ 	.byte	0x02, 0x4a
	.zero		1
	.zero		1


	//----- nvinfo : EIATTR_EXIT_INSTR_OFFSETS
	.align		4
        /*0068*/ 	.byte	0x04, 0x1c
        /*006a*/ 	.short	(.L_25 - .L_24)


	//   ....[0]....
.L_24:
        /*006c*/ 	.word	0x00000160


	//   ....[1]....
        /*0070*/ 	.word	0x00000670


	//----- nvinfo : EIATTR_CBANK_PARAM_SIZE
	.align		4
.L_25:
        /*0074*/ 	.byte	0x03, 0x19
        /*0076*/ 	.short	0x0018


	//----- nvinfo : EIATTR_PARAM_CBANK
	.align		4
        /*0078*/ 	.byte	0x04, 0x0a
        /*007a*/ 	.short	(.L_27 - .L_26)
	.align		4
.L_26:
        /*007c*/ 	.word	index@(.nv.constant0._Z18sumColSharedKerneliiPiS_)
        /*0080*/ 	.short	0x0380
        /*0082*/ 	.short	0x0018


	//----- nvinfo : EIATTR_SW_WAR
	.align		4
.L_27:
        /*0084*/ 	.byte	0x04, 0x36
        /*0086*/ 	.short	(.L_29 - .L_28)
.L_28:
        /*0088*/ 	.word	0x00000008
.L_29:


//--------------------- .nv.info._Z12sumColKerneliiPiS_ --------------------------
	.section	.nv.info._Z12sumColKerneliiPiS_,"",@"SHT_CUDA_INFO"
	.sectionflags	@""
	.align	4


	//----- nvinfo : EIATTR_CUDA_API_VERSION
	.align		4
        /*0000*/ 	.byte	0x04, 0x37
        /*0002*/ 	.short	(.L_31 - .L_30)
.L_30:
        /*0004*/ 	.word	0x00000082


	//----- nvinfo : EIATTR_KPARAM_INFO
	.align		4
.L_31:
        /*0008*/ 	.byte	0x04, 0x17
        /*000a*/ 	.short	(.L_33 - .L_32)
.L_32:
        /*000c*/ 	.word	0x00000000
        /*0010*/ 	.short	0x0003
        /*0012*/ 	.short	0x0010
        /*0014*/ 	.byte	0x00, 0xf5, 0x21, 0x00


	//----- nvinfo : EIATTR_KPARAM_INFO
	.align		4
.L_33:
        /*0018*/ 	.byte	0x04, 0x17
        /*001a*/ 	.short	(.L_35 - .L_34)
.L_34:
        /*001c*/ 	.word	0x00000000
        /*0020*/ 	.short	0x0002
        /*0022*/ 	.short	0x0008
        /*0024*/ 	.byte	0x00, 0xf5, 0x21, 0x00


	//----- nvinfo : EIATTR_KPARAM_INFO
	.align		4
.L_35:
        /*0028*/ 	.byte	0x04, 0x17
        /*002a*/ 	.short	(.L_37 - .L_36)
.L_36:
        /*002c*/ 	.word	0x00000000
        /*0030*/ 	.short	0x0001
        /*0032*/ 	.short	0x0004
        /*0034*/ 	.byte	0x00, 0xf0, 0x11, 0x00


	//----- nvinfo : EIATTR_KPARAM_INFO
	.align		4
.L_37:
        /*0038*/ 	.byte	0x04, 0x17
        /*003a*/ 	.short	(.L_39 - .L_38)
.L_38:
        /*003c*/ 	.word	0x00000000
        /*0040*/ 	.short	0x0000
        /*0042*/ 	.short	0x0000
        /*0044*/ 	.byte	0x00, 0xf0, 0x11, 0x00


	//----- nvinfo : EIATTR_SPARSE_MMA_MASK
	.align		4
.L_39:
        /*0048*/ 	.byte	0x03, 0x50
        /*004a*/ 	.short	0x0000


	//----- nvinfo : EIATTR_MAXREG_COUNT
	.align		4
        /*004c*/ 	.byte	0x03, 0x1b
        /*004e*/ 	.short	0x00ff


	//----- nvinfo : EIATTR_MERCURY_ISA_VERSION
	.align		4
        /*0050*/ 	.byte	0x03, 0x5f
        /*0052*/ 	.short	0x0101


	//----- nvinfo : EIATTR_VRC_CTA_INIT_COUNT
	.align		4
        /*0054*/ 	.byte	0x02, 0x4a
	.zero		1
	.zero		1


	//----- nvinfo : EIATTR_EXIT_INSTR_OFFSETS
	.align		4
        /*0058*/ 	.byte	0x04, 0x1c
        /*005a*/ 	.short	(.L_41 - .L_40)


	//   ....[0]....
.L_40:
        /*005c*/ 	.word	0x000000c0


	//   ....[1]....
        /*0060*/ 	.word	0x00000810


	//----- nvinfo : EIATTR_CBANK_PARAM_SIZE
	.align		4
.L_41:
        /*0064*/ 	.byte	0x03, 0x19
        /*0066*/ 	.short	0x0018


	//----- nvinfo : EIATTR_PARAM_CBANK
	.align		4
        /*0068*/ 	.byte	0x04, 0x0a
        /*006a*/ 	.short	(.L_43 - .L_42)
	.align		4
.L_42:
        /*006c*/ 	.word	index@(.nv.constant0._Z12sumColKerneliiPiS_)
        /*0070*/ 	.short	0x0380
        /*0072*/ 	.short	0x0018


	//----- nvinfo : EIATTR_SW_WAR
	.align		4
.L_43:
        /*0074*/ 	.byte	0x04, 0x36
        /*0076*/ 	.short	(.L_45 - .L_44)
.L_44:
        /*0078*/ 	.word	0x00000008
.L_45:


//--------------------- .nv.callgraph             --------------------------
	.section	.nv.callgraph,"",@"SHT_CUDA_CALLGRAPH"
	.align	4
	.sectionentsize	8
	.align		4
        /*0000*/ 	.word	0x00000000
	.align		4
        /*0004*/ 	.word	0xffffffff
	.align		4
        /*0008*/ 	.word	0x00000000
	.align		4
        /*000c*/ 	.word	0xfffffffe
	.align		4
        /*0010*/ 	.word	0x00000000
	.align		4
        /*0014*/ 	.word	0xfffffffd
	.align		4
        /*0018*/ 	.word	0x00000000
	.align		4
        /*001c*/ 	.word	0xfffffffc


//--------------------- .text._Z18sumColSharedKerneliiPiS_ --------------------------
	.section	.text._Z18sumColSharedKerneliiPiS_,"ax",@progbits
	.align	128
        .global         _Z18sumColSharedKerneliiPiS_
        .type           _Z18sumColSharedKerneliiPiS_,@function
        .size           _Z18sumColSharedKerneliiPiS_,(.L_x_15 - _Z18sumColSharedKerneliiPiS_)
        .other          _Z18sumColSharedKerneliiPiS_,@"STO_CUDA_ENTRY STV_DEFAULT"
_Z18sumColSharedKerneliiPiS_:
.text._Z18sumColSharedKerneliiPiS_:
[----:B------:R-:W-:Y:S01]  /*0000*/  LDC R1, c[0x0][0x37c] ;  /* 0x0000df00ff017b82 */ /* 0x000fe20000000800 */
[----:B------:R-:W0:Y:S07]  /*0010*/  S2R R0, SR_CTAID.X ;  /* 0x0000000000007919 */ /* 0x000e2e0000002500 */
[----:B------:R-:W1:Y:S01]  /*0020*/  S2UR UR4, SR_CTAID.Y ;  /* 0x00000000000479c3 */ /* 0x000e620000002600 */
[----:B------:R-:W2:Y:S01]  /*0030*/  LDCU UR6, c[0x0][0x384] ;  /* 0x00007080ff0677ac */ /* 0x000ea20008000800 */
[----:B------:R-:W1:Y:S01]  /*0040*/  S2R R7, SR_TID.Y ;  /* 0x0000000000077919 */ /* 0x000e620000002200 */
[----:B------:R-:W3:Y:S01]  /*0050*/  LDCU.64 UR8, c[0x0][0x358] ;  /* 0x00006b00ff0877ac */ /* 0x000ee20008000a00 */
[----:B------:R-:W0:Y:S04]  /*0060*/  S2R R5, SR_TID.X ;  /* 0x0000000000057919 */ /* 0x000e280000002100 */
[----:B------:R-:W1:Y:S01]  /*0070*/  LDC R6, c[0x0][0x364] ;  /* 0x0000d900ff067b82 */ /* 0x000e620000000800 */
[----:B------:R-:W0:Y:S07]  /*0080*/  LDCU UR5, c[0x0][0x360] ;  /* 0x00006c00ff0577ac */ /* 0x000e2e0008000800 */
[----:B------:R-:W4:Y:S01]  /*0090*/  LDC.64 R2, c[0x0][0x388] ;  /* 0x0000e200ff027b82 */ /* 0x000f220000000a00 */
[----:B-1----:R-:W-:-:S02]  /*00a0*/  IMAD R4, R6, UR4, R7 ;  /* 0x0000000406047c24 */ /* 0x002fc4000f8e0207 */
[----:B0-----:R-:W-:-:S04]  /*00b0*/  IMAD R5, R0, UR5, R5 ;  /* 0x0000000500057c24 */ /* 0x001fc8000f8e0205 */
[----:B--2---:R-:W-:-:S04]  /*00c0*/  IMAD R5, R4, UR6, R5 ;  /* 0x0000000604057c24 */ /* 0x004fc8000f8e0205 */
[----:B----4-:R-:W-:-:S06]  /*00d0*/  IMAD.WIDE R2, R5, 0x4, R2 ;  /* 0x0000000405027825 */ /* 0x010fcc00078e0202 */
[----:B---3--:R-:W2:Y:S01]  /*00e0*/  LDG.E R2, desc[UR8][R2.64] ;  /* 0x0000000802027981 */ /* 0x008ea2000c1e1900 */
[----:B------:R-:W0:Y:S01]  /*00f0*/  S2UR UR5, SR_CgaCtaId ;  /* 0x00000000000579c3 */ /* 0x000e220000008800 */
[----:B------:R-:W-:Y:S01]  /*0100*/  UMOV UR4, 0x400 ;  /* 0x0000040000047882 */ /* 0x000fe20000000000 */
[----:B------:R-:W-:Y:S01]  /*0110*/  ISETP.NE.AND P0, PT, R7, RZ, PT ;  /* 0x000000ff0700720c */ /* 0x000fe20003f05270 */
[----:B0-----:R-:W-:-:S06]  /*0120*/  ULEA UR5, UR5, UR4, 0x18 ;  /* 0x0000000405057291 */ /* 0x001fcc000f8ec0ff */
[----:B------:R-:W-:-:S05]  /*0130*/  LEA R5, R7, UR5, 0x2 ;  /* 0x0000000507057c11 */ /* 0x000fca000f8e10ff */
[----:B--2---:R0:W-:Y:S01]  /*0140*/  STS [R5], R2 ;  /* 0x0000000205007388 */ /* 0x0041e20000000800 */
[----:B------:R-:W-:Y:S06]  /*0150*/  BAR.SYNC.DEFER_BLOCKING 0x0 ;  /* 0x0000000000007b1d */ /* 0x000fec0000010000 */
[----:B------:R-:W-:Y:S05]  /*0160*/  @P0 EXIT ;  /* 0x000000000000094d */ /* 0x000fea0003800000 */
[----:B------:R-:W1:Y:S01]  /*0170*/  LDS R3, [UR5] ;  /* 0x00000005ff037984 */ /* 0x000e620008000800 */
[----:B------:R-:W-:-:S13]  /*0180*/  ISETP.GE.U32.AND P0, PT, R6, 0x2, PT ;  /* 0x000000020600780c */ /* 0x000fda0003f06070 */
[----:B------:R-:W-:Y:S05]  /*0190*/  @!P0 BRA `(.L_x_0) ;  /* 0x0000000400208947 */ /* 0x000fea0003800000 */
[----:B0-----:R-:W-:Y:S01]  /*01a0*/  VIADD R2, R6, 0xfffffffe ;  /* 0xfffffffe06027836 */ /* 0x001fe20000000000 */
[----:B------:R-:W-:-:S04]  /*01b0*/  UMOV UR4, 0x1 ;  /* 0x0000000100047882 */ /* 0x000fc80000000000 */
[----:B------:R-:W-:Y:S01]  /*01c0*/  ISETP.GE.U32.AND P0, PT, R2, 0xf, PT ;  /* 0x0000000f0200780c */ /* 0x000fe20003f06070 */
[----:B------:R-:W-:-:S05]  /*01d0*/  VIADD R2, R6, 0xffffffff ;  /* 0xffffffff06027836 */ /* 0x000fca0000000000 */
[----:B------:R-:W-:-:S07]  /*01e0*/  LOP3.LUT R21, R2, 0xf, RZ, 0xc0, !PT ;  /* 0x0000000f02157812 */ /* 0x000fce00078ec0ff */
[----:B------:R-:W-:Y:S05]  /*01f0*/  @!P0 BRA `(.L_x_1) ;  /* 0x00000000005c8947 */ /* 0x000fea0003800000 */
[----:B------:R-:W-:Y:S01]  /*0200*/  LOP3.LUT R4, R2, 0xfffffff0, RZ, 0xc0, !PT ;  /* 0xfffffff002047812 */ /* 0x000fe200078ec0ff */
[----:B------:R-:W-:Y:S01]  /*0210*/  UIADD3 UR6, UPT, UPT, UR5, 0x20, URZ ;  /* 0x0000002005067890 */ /* 0x000fe2000fffe0ff */
[----:B------:R-:W-:-:S03]  /*0220*/  UMOV UR4, URZ ;  /* 0x000000ff00047c82 */ /* 0x000fc60008000000 */
[----:B------:R-:W-:-:S08]  /*0230*/  IMAD.MOV R20, RZ, RZ, -R4 ;  /* 0x000000ffff147224 */ /* 0x000fd000078e0a04 */
.L_x_2:
[----:B------:R-:W1:Y:S01]  /*0240*/  LDS.128 R4, [UR6+-0x20] ;  /* 0xffffe006ff047984 */ /* 0x000e620008000c00 */
[----:B------:R-:W-:Y:S01]  /*0250*/  VIADD R20, R20, 0x10 ;  /* 0x0000001014147836 */ /* 0x000fe20000000000 */
[----:B------:R-:W-:Y:S02]  /*0260*/  UIADD3 UR4, UPT, UPT, UR4, 0x10, URZ ;  /* 0x0000001004047890 */ /* 0x000fe4000fffe0ff */
[----:B------:R-:W0:Y:S02]  /*0270*/  LDS.128 R8, [UR6+-0x10] ;  /* 0xfffff006ff087984 */ /* 0x000e240008000c00 */
[----:B------:R-:W-:Y:S02]  /*0280*/  ISETP.NE.AND P0, PT, R20, RZ, PT ;  /* 0x000000ff1400720c */ /* 0x000fe40003f05270 */
[----:B------:R-:W2:Y:S04]  /*0290*/  LDS.128 R12, [UR6] ;  /* 0x00000006ff0c7984 */ /* 0x000ea80008000c00 */
[----:B------:R-:W3:Y:S04]  /*02a0*/  LDS.128 R16, [UR6+0x10] ;  /* 0x00001006ff107984 */ /* 0x000ee80008000c00 */
[----:B------:R-:W4:Y:S01]  /*02b0*/  LDS R22, [UR6+0x20] ;  /* 0x00002006ff167984 */ /* 0x000f220008000800 */
[----:B------:R-:W-:Y:S01]  /*02c0*/  UIADD3 UR6, UPT, UPT, UR6, 0x40, URZ ;  /* 0x0000004006067890 */ /* 0x000fe2000fffe0ff */
[----:B-1----:R-:W-:-:S04]  /*02d0*/  IADD3 R5, PT, PT, R6, R5, R3 ;  /* 0x0000000506057210 */ /* 0x002fc80007ffe003 */
[----:B0-----:R-:W-:-:S04]  /*02e0*/  IADD3 R5, PT, PT, R8, R7, R5 ;  /* 0x0000000708057210 */ /* 0x001fc80007ffe005 */
[----:B------:R-:W-:-:S04]  /*02f0*/  IADD3 R5, PT, PT, R10, R9, R5 ;  /* 0x000000090a057210 */ /* 0x000fc80007ffe005 */
[----:B--2---:R-:W-:-:S04]  /*0300*/  IADD3 R5, PT, PT, R12, R11, R5 ;  /* 0x0000000b0c057210 */ /* 0x004fc80007ffe005 */
[----:B------:R-:W-:-:S04]  /*0310*/  IADD3 R5, PT, PT, R14, R13, R5 ;  /* 0x0000000d0e057210 */ /* 0x000fc80007ffe005 */
[----:B---3--:R-:W-:-:S04]  /*0320*/  IADD3 R5, PT, PT, R16, R15, R5 ;  /* 0x0000000f10057210 */ /* 0x008fc80007ffe005 */
[----:B------:R-:W-:-:S04]  /*0330*/  IADD3 R18, PT, PT, R18, R17, R5 ;  /* 0x0000001112127210 */ /* 0x000fc80007ffe005 */
[----:B----4-:R-:W-:Y:S01]  /*0340*/  IADD3 R3, PT, PT, R22, R19, R18 ;  /* 0x0000001316037210 */ /* 0x010fe20007ffe012 */
[----:B------:R-:W-:Y:S06]  /*0350*/  @P0 BRA `(.L_x_2) ;  /* 0xfffffffc00b80947 */ /* 0x000fec000383ffff */
[----:B------:R-:W-:-:S12]  /*0360*/  UIADD3 UR4, UPT, UPT, UR4, 0x1, URZ ;  /* 0x0000000104047890 */ /* 0x000fd8000fffe0ff */
.L_x_1:
[----:B------:R-:W-:-:S13]  /*0370*/  ISETP.NE.AND P0, PT, R21, RZ, PT ;  /* 0x000000ff1500720c */ /* 0x000fda0003f05270 */
[----:B------:R-:W-:Y:S05]  /*0380*/  @!P0 BRA `(.L_x_3) ;  /* 0x0000000000a08947 */ /* 0x000fea0003800000 */
[----:B------:R-:W-:Y:S02]  /*0390*/  ISETP.GE.U32.AND P0, PT, R21, 0x8, PT ;  /* 0x000000081500780c */ /* 0x000fe40003f06070 */
[----:B------:R-:W-:-:S04]  /*03a0*/  LOP3.LUT R12, R2, 0x7, RZ, 0xc0, !PT ;  /* 0x00000007020c7812 */ /* 0x000fc800078ec0ff */
[----:B------:R-:W-:-:S07]  /*03b0*/  ISETP.NE.AND P1, PT, R12, RZ, PT ;  /* 0x000000ff0c00720c */ /* 0x000fce0003f25270 */
[----:B------:R-:W-:Y:S06]  /*03c0*/  @!P0 BRA `(.L_x_4) ;  /* 0x0000000000388947 */ /* 0x000fec0003800000 */
[----:B------:R-:W-:Y:S02]  /*03d0*/  ULEA UR6, UR4, UR5, 0x2 ;  /* 0x0000000504067291 */ /* 0x000fe4000f8e10ff */
[----:B------:R-:W-:-:S07]  /*03e0*/  UIADD3 UR4, UPT, UPT, UR4, 0x8, URZ ;  /* 0x0000000804047890 */ /* 0x000fce000fffe0ff */
[----:B------:R-:W-:Y:S04]  /*03f0*/  LDS R4, [UR6] ;  /* 0x00000006ff047984 */ /* 0x000fe80008000800 */
[----:B------:R-:W1:Y:S04]  /*0400*/  LDS R5, [UR6+0x4] ;  /* 0x00000406ff057984 */ /* 0x000e680008000800 */
[----:B------:R-:W-:Y:S04]  /*0410*/  LDS R7, [UR6+0x8] ;  /* 0x00000806ff077984 */ /* 0x000fe80008000800 */
[----:B------:R-:W0:Y:S04]  /*0420*/  LDS R6, [UR6+0xc] ;  /* 0x00000c06ff067984 */ /* 0x000e280008000800 */
[----:B------:R-:W-:Y:S04]  /*0430*/  LDS R9, [UR6+0x10] ;  /* 0x00001006ff097984 */ /* 0x000fe80008000800 */
[----:B------:R-:W2:Y:S04]  /*0440*/  LDS R8, [UR6+0x14] ;  /* 0x00001406ff087984 */ /* 0x000ea80008000800 */
[----:B------:R-:W-:Y:S04]  /*0450*/  LDS R11, [UR6+0x18] ;  /* 0x00001806ff0b7984 */ /* 0x000fe80008000800 */
[----:B------:R-:W3:Y:S01]  /*0460*/  LDS R10, [UR6+0x1c] ;  /* 0x00001c06ff0a7984 */ /* 0x000ee20008000800 */
[----:B-1----:R-:W-:-:S04]  /*0470*/  IADD3 R4, PT, PT, R5, R4, R3 ;  /* 0x0000000405047210 */ /* 0x002fc80007ffe003 */
[----:B0-----:R-:W-:-:S04]  /*0480*/  IADD3 R4, PT, PT, R6, R7, R4 ;  /* 0x0000000706047210 */ /* 0x001fc80007ffe004 */
[----:B--2---:R-:W-:-:S04]  /*0490*/  IADD3 R4, PT, PT, R8, R9, R4 ;  /* 0x0000000908047210 */ /* 0x004fc80007ffe004 */
[----:B---3--:R-:W-:-:S07]  /*04a0*/  IADD3 R3, PT, PT, R10, R11, R4 ;  /* 0x0000000b0a037210 */ /* 0x008fce0007ffe004 */
.L_x_4:
        /* <DEDUP_REMOVED lines=10> */
[----:B------:R-:W0:Y:S01]  /*0550*/  LDS R7, [UR6+0xc] ;  /* 0x00000c06ff077984 */ /* 0x000e220008000800 */
[----:B-1----:R-:W-:-:S04]  /*0560*/  IADD3 R3, PT, PT, R5, R4, R3 ;  /* 0x0000000405037210 */ /* 0x002fc80007ffe003 */
[----:B0-----:R-:W-:-:S07]  /*0570*/  IADD3 R3, PT, PT, R7, R6, R3 ;  /* 0x0000000607037210 */ /* 0x001fce0007ffe003 */
.L_x_5:
[----:B------:R-:W-:Y:S05]  /*0580*/  @!P1 BRA `(.L_x_3) ;  /* 0x0000000000209947 */ /* 0x000fea0003800000 */
[----:B------:R-:W-:Y:S01]  /*0590*/  IMAD.MOV R2, RZ, RZ, -R2 ;  /* 0x000000ffff027224 */ /* 0x000fe200078e0a02 */
[----:B------:R-:W-:-:S12]  /*05a0*/  ULEA UR4, UR4, UR5, 0x2 ;  /* 0x0000000504047291 */ /* 0x000fd8000f8e10ff */
.L_x_6:
[----:B------:R-:W1:Y:S01]  /*05b0*/  LDS R4, [UR4] ;  /* 0x00000004ff047984 */ /* 0x000e620008000800 */
[----:B------:R-:W-:Y:S01]  /*05c0*/  VIADD R2, R2, 0x1 ;  /* 0x0000000102027836 */ /* 0x000fe20000000000 */
[----:B------:R-:W-:-:S04]  /*05d0*/  UIADD3 UR4, UPT, UPT, UR4, 0x4, URZ ;  /* 0x0000000404047890 */ /* 0x000fc8000fffe0ff */
[----:B------:R-:W-:Y:S01]  /*05e0*/  ISETP.NE.AND P0, PT, R2, RZ, PT ;  /* 0x000000ff0200720c */ /* 0x000fe20003f05270 */
[----:B-1----:R-:W-:-:S12]  /*05f0*/  IMAD.IADD R3, R4, 0x1, R3 ;  /* 0x0000000104037824 */ /* 0x002fd800078e0203 */
[----:B------:R-:W-:Y:S05]  /*0600*/  @P0 BRA `(.L_x_6) ;  /* 0xfffffffc00e80947 */ /* 0x000fea000383ffff */
.L_x_3:
[----:B-1----:R2:W-:Y:S02]  /*0610*/  STS [UR5], R3 ;  /* 0x00000003ff007988 */ /* 0x0025e40008000805 */
.L_x_0:
[----:B0-----:R-:W0:Y:S02]  /*0620*/  LDC.64 R4, c[0x0][0x390] ;  /* 0x0000e400ff047b82 */ /* 0x001e240000000a00 */
[----:B0-----:R-:W-:-:S05]  /*0630*/  IMAD.WIDE.U32 R4, R0, 0x4, R4 ;  /* 0x0000000400047825 */ /* 0x001fca00078e0004 */
[----:B------:R-:W1:Y:S02]  /*0640*/  LDG.E R0, desc[UR8][R4.64] ;  /* 0x0000000804007981 */ /* 0x000e64000c1e1900 */
[----:B-12---:R-:W-:-:S05]  /*0650*/  IMAD.IADD R3, R0, 0x1, R3 ;  /* 0x0000000100037824 */ /* 0x006fca00078e0203 */
[----:B------:R-:W-:Y:S01]  /*0660*/  STG.E desc[UR8][R4.64], R3 ;  /* 0x0000000304007986 */ /* 0x000fe2000c101908 */
[----:B------:R-:W-:Y:S05]  /*0670*/  EXIT ;  /* 0x000000000000794d */ /* 0x000fea0003800000 */
.L_x_7:
[----:B------:R-:W-:-:S00]  /*0680*/  BRA `(.L_x_7) ;  /* 0xfffffffc00fc7947 */ /* 0x000fc0000383ffff */
[----:B------:R-:W-:-:S00]  /*0690*/  NOP ;  /* 0x0000000000007918 */ /* 0x000fc00000000000 */
        /* <DEDUP_REMOVED lines=14> */
.L_x_15:


//--------------------- .text._Z12sumColKerneliiPiS_ --------------------------
	.section	.text._Z12sumColKerneliiPiS_,"ax",@progbits
	.align	128
        .global         _Z12sumColKerneliiPiS_
        .type           _Z12sumColKerneliiPiS_,@function
        .size           _Z12sumColKerneliiPiS_,(.L_x_16 - _Z12sumColKerneliiPiS_)
        .other          _Z12sumColKerneliiPiS_,@"STO_CUDA_ENTRY STV_DEFAULT"
_Z12sumColKerneliiPiS_:
.text._Z12sumColKerneliiPiS_:
[----:B------:R-:W-:Y:S01]  /*0000*/  LDC R1, c[0x0][0x37c] ;  /* 0x0000df00ff017b82 */ /* 0x000fe20000000800 */
[----:B------:R-:W0:Y:S07]  /*0010*/  S2R R5, SR_TID.X ;  /* 0x0000000000057919 */ /* 0x000e2e0000002100 */
[----:B------:R-:W1:Y:S01]  /*0020*/  LDC R3, c[0x0][0x364] ;  /* 0x0000d900ff037b82 */ /* 0x000e620000000800 */
[----:B------:R-:W1:Y:S07]  /*0030*/  S2R R2, SR_TID.Y ;  /* 0x0000000000027919 */ /* 0x000e6e0000002200 */
[----:B------:R-:W0:Y:S08]  /*0040*/  S2UR UR5, SR_CTAID.X ;  /* 0x00000000000579c3 */ /* 0x000e300000002500 */
[----:B------:R-:W0:Y:S08]  /*0050*/  LDC R0, c[0x0][0x360] ;  /* 0x0000d800ff007b82 */ /* 0x000e300000000800 */
[----:B------:R-:W1:Y:S08]  /*0060*/  S2UR UR4, SR_CTAID.Y ;  /* 0x00000000000479c3 */ /* 0x000e700000002600 */
[----:B------:R-:W2:Y:S01]  /*0070*/  LDC.64 R10, c[0x0][0x380] ;  /* 0x0000e000ff0a7b82 */ /* 0x000ea20000000a00 */
[----:B0-----:R-:W-:-:S02]  /*0080*/  IMAD R0, R0, UR5, R5 ;  /* 0x0000000500007c24 */ /* 0x001fc4000f8e0205 */
[----:B-1----:R-:W-:-:S03]  /*0090*/  IMAD R3, R3, UR4, R2 ;  /* 0x0000000403037c24 */ /* 0x002fc6000f8e0202 */
[----:B--2---:R-:W-:-:S04]  /*00a0*/  ISETP.GE.AND P0, PT, R0, R11, PT ;  /* 0x0000000b0000720c */ /* 0x004fc80003f06270 */
[----:B------:R-:W-:-:S13]  /*00b0*/  ISETP.GE.OR P0, PT, R3, R10, P0 ;  /* 0x0000000a0300720c */ /* 0x000fda0000706670 */
[----:B------:R-:W-:Y:S05]  /*00c0*/  @P0 EXIT ;  /* 0x000000000000094d */ /* 0x000fea0003800000 */
[C---:B------:R-:W-:Y:S01]  /*00d0*/  ISETP.GE.U32.AND P1, PT, R10.reuse, 0x10, PT ;  /* 0x000000100a00780c */ /* 0x040fe20003f26070 */
[----:B------:R-:W0:Y:S01]  /*00e0*/  LDCU.64 UR4, c[0x0][0x358] ;  /* 0x00006b00ff0477ac */ /* 0x000e220008000a00 */
[----:B------:R-:W-:Y:S01]  /*00f0*/  LOP3.LUT R2, R10, 0xf, RZ, 0xc0, !PT ;  /* 0x0000000f0a027812 */ /* 0x000fe200078ec0ff */
[----:B------:R-:W-:Y:S01]  /*0100*/  HFMA2 R3, -RZ, RZ, 0, 0 ;  /* 0x00000000ff037431 */ /* 0x000fe200000001ff */
[----:B------:R-:W-:Y:S02]  /*0110*/  MOV R6, RZ ;  /* 0x000000ff00067202 */ /* 0x000fe40000000f00 */
[----:B------:R-:W-:-:S07]  /*0120*/  ISETP.NE.AND P0, PT, R2, RZ, PT ;  /* 0x000000ff0200720c */ /* 0x000fce0003f05270 */
[----:B------:R-:W-:Y:S06]  /*0130*/  @!P1 BRA `(.L_x_8) ;  /* 0x0000000000c49947 */ /* 0x000fec0003800000 */
[----:B------:R-:W-:Y:S01]  /*0140*/  LOP3.LUT R3, R10, 0x7ffffff0, RZ, 0xc0, !PT ;  /* 0x7ffffff00a037812 */ /* 0x000fe200078ec0ff */
[----:B------:R-:W-:Y:S01]  /*0150*/  IMAD.MOV.U32 R5, RZ, RZ, R0 ;  /* 0x000000ffff057224 */ /* 0x000fe200078e0000 */
[----:B------:R-:W-:Y:S02]  /*0160*/  MOV R6, RZ ;  /* 0x000000ff00067202 */ /* 0x000fe40000000f00 */
[----:B------:R-:W-:-:S07]  /*0170*/  IADD3 R4, PT, PT, -R3, RZ, RZ ;  /* 0x000000ff03047210 */ /* 0x000fce0007ffe1ff */
.L_x_9:
[----:B------:R-:W1:Y:S02]  /*0180*/  LDC.64 R28, c[0x0][0x388] ;  /* 0x0000e200ff1c7b82 */ /* 0x000e640000000a00 */
[----:B-1----:R-:W-:-:S05]  /*0190*/  IMAD.WIDE R28, R5, 0x4, R28 ;  /* 0x00000004051c7825 */ /* 0x002fca00078e021c */
[----:B0-----:R-:W2:Y:S01]  /*01a0*/  LDG.E R7, desc[UR4][R28.64] ;  /* 0x000000041c077981 */ /* 0x001ea2000c1e1900 */
[----:B------:R-:W-:-:S04]  /*01b0*/  IMAD.WIDE R26, R11, 0x4, R28 ;  /* 0x000000040b1a7825 */ /* 0x000fc800078e021c */
[C---:B------:R-:W-:Y:S02]  /*01c0*/  IMAD.WIDE R24, R11.reuse, 0x4, R26 ;  /* 0x000000040b187825 */ /* 0x040fe400078e021a */
[----:B------:R-:W2:Y:S02]  /*01d0*/  LDG.E R26, desc[UR4][R26.64] ;  /* 0x000000041a1a7981 */ /* 0x000ea4000c1e1900 */
[C---:B------:R-:W-:Y:S02]  /*01e0*/  IMAD.WIDE R14, R11.reuse, 0x4, R24 ;  /* 0x000000040b0e7825 */ /* 0x040fe400078e0218 */
[----:B------:R-:W3:Y:S02]  /*01f0*/  LDG.E R25, desc[UR4][R24.64] ;  /* 0x0000000418197981 */ /* 0x000ee4000c1e1900 */
[----:B------:R-:W-:-:S04]  /*0200*/  IMAD.WIDE R22, R11, 0x4, R14 ;  /* 0x000000040b167825 */ /* 0x000fc800078e020e */
[C---:B------:R-:W-:Y:S01]  /*0210*/  IMAD.WIDE R16, R11.reuse, 0x4, R22 ;  /* 0x000000040b107825 */ /* 0x040fe200078e0216 */
[----:B------:R0:W3:Y:S04]  /*0220*/  LDG.E R24, desc[UR4][R14.64] ;  /* 0x000000040e187981 */ /* 0x0000e8000c1e1900 */
[----:B------:R-:W4:Y:S01]  /*0230*/  LDG.E R23, desc[UR4][R22.64] ;  /* 0x0000000416177981 */ /* 0x000f22000c1e1900 */
[----:B------:R-:W-:-:S04]  /*0240*/  IMAD.WIDE R8, R11, 0x4, R16 ;  /* 0x000000040b087825 */ /* 0x000fc800078e0210 */
[C---:B------:R-:W-:Y:S02]  /*0250*/  IMAD.WIDE R20, R11.reuse, 0x4, R8 ;  /* 0x000000040b147825 */ /* 0x040fe400078e0208 */
[----:B------:R-:W5:Y:S02]  /*0260*/  LDG.E R9, desc[UR4][R8.64] ;  /* 0x0000000408097981 */ /* 0x000f64000c1e1900 */
[C---:B------:R-:W-:Y:S02]  /*0270*/  IMAD.WIDE R12, R11.reuse, 0x4, R20 ;  /* 0x000000040b0c7825 */ /* 0x040fe400078e0214 */
[----:B------:R1:W4:Y:S04]  /*0280*/  LDG.E R22, desc[UR4][R16.64] ;  /* 0x0000000410167981 */ /* 0x000328000c1e1900 */
[----:B------:R-:W5:Y:S01]  /*0290*/  LDG.E R27, desc[UR4][R12.64] ;  /* 0x000000040c1b7981 */ /* 0x000f62000c1e1900 */
[----:B------:R-:W-:-:S03]  /*02a0*/  IMAD.WIDE R18, R11, 0x4, R12 ;  /* 0x000000040b127825 */ /* 0x000fc600078e020c */
[----:B------:R1:W5:Y:S01]  /*02b0*/  LDG.E R8, desc[UR4][R20.64] ;  /* 0x0000000414087981 */ /* 0x000362000c1e1900 */
[----:B0-----:R-:W-:-:S03]  /*02c0*/  IMAD.WIDE R14, R11, 0x4, R18 ;  /* 0x000000040b0e7825 */ /* 0x001fc600078e0212 */
[----:B------:R-:W5:Y:S01]  /*02d0*/  LDG.E R18, desc[UR4][R18.64] ;  /* 0x0000000412127981 */ /* 0x000f62000c1e1900 */
[----:B-1----:R-:W-:-:S03]  /*02e0*/  IMAD.WIDE R16, R11, 0x4, R14 ;  /* 0x000000040b107825 */ /* 0x002fc600078e020e */
[----:B------:R0:W5:Y:S04]  /*02f0*/  LDG.E R28, desc[UR4][R14.64] ;  /* 0x000000040e1c7981 */ /* 0x000168000c1e1900 */
[----:B------:R-:W5:Y:S01]  /*0300*/  LDG.E R29, desc[UR4][R16.64] ;  /* 0x00000004101d7981 */ /* 0x000f62000c1e1900 */
[----:B------:R-:W-:-:S04]  /*0310*/  IMAD.WIDE R20, R11, 0x4, R16 ;  /* 0x000000040b147825 */ /* 0x000fc800078e0210 */
[C---:B------:R-:W-:Y:S02]  /*0320*/  IMAD.WIDE R12, R11.reuse, 0x4, R20 ;  /* 0x000000040b0c7825 */ /* 0x040fe400078e0214 */
[----:B------:R-:W5:Y:S02]  /*0330*/  LDG.E R20, desc[UR4][R20.64] ;  /* 0x0000000414147981 */ /* 0x000f64000c1e1900 */
[C---:B0-----:R-:W-:Y:S02]  /*0340*/  IMAD.WIDE R14, R11.reuse, 0x4, R12 ;  /* 0x000000040b0e7825 */ /* 0x041fe400078e020c */
[----:B------:R0:W5:Y:S02]  /*0350*/  LDG.E R17, desc[UR4][R12.64] ;  /* 0x000000040c117981 */ /* 0x000164000c1e1900 */
[----:B0-----:R-:W-:Y:S02]  /*0360*/  IMAD.WIDE R12, R11, 0x4, R14 ;  /* 0x000000040b0c7825 */ /* 0x001fe400078e020e */
[----:B------:R-:W5:Y:S04]  /*0370*/  LDG.E R14, desc[UR4][R14.64] ;  /* 0x000000040e0e7981 */ /* 0x000f68000c1e1900 */
[----:B------:R-:W5:Y:S01]  /*0380*/  LDG.E R19, desc[UR4][R12.64] ;  /* 0x000000040c137981 */ /* 0x000f62000c1e1900 */
[----:B------:R-:W-:-:S04]  /*0390*/  IADD3 R4, PT, PT, R4, 0x10, RZ ;  /* 0x0000001004047810 */ /* 0x000fc80007ffe0ff */
[----:B------:R-:W-:Y:S01]  /*03a0*/  ISETP.NE.AND P1, PT, R4, RZ, PT ;  /* 0x000000ff0400720c */ /* 0x000fe20003f25270 */
[----:B------:R-:W-:Y:S01]  /*03b0*/  IMAD R5, R11, 0x10, R5 ;  /* 0x000000100b057824 */ /* 0x000fe200078e0205 */
[----:B--2---:R-:W-:-:S04]  /*03c0*/  IADD3 R7, PT, PT, R26, R7, R6 ;  /* 0x000000071a077210 */ /* 0x004fc80007ffe006 */
[----:B---3--:R-:W-:-:S04]  /*03d0*/  IADD3 R7, PT, PT, R24, R25, R7 ;  /* 0x0000001918077210 */ /* 0x008fc80007ffe007 */
[----:B----4-:R-:W-:-:S04]  /*03e0*/  IADD3 R7, PT, PT, R22, R23, R7 ;  /* 0x0000001716077210 */ /* 0x010fc80007ffe007 */
[----:B-----5:R-:W-:-:S04]  /*03f0*/  IADD3 R7, PT, PT, R8, R9, R7 ;  /* 0x0000000908077210 */ /* 0x020fc80007ffe007 */
[----:B------:R-:W-:-:S04]  /*0400*/  IADD3 R7, PT, PT, R18, R27, R7 ;  /* 0x0000001b12077210 */ /* 0x000fc80007ffe007 */
[----:B------:R-:W-:-:S04]  /*0410*/  IADD3 R7, PT, PT, R29, R28, R7 ;  /* 0x0000001c1d077210 */ /* 0x000fc80007ffe007 */
[----:B------:R-:W-:-:S04]  /*0420*/  IADD3 R7, PT, PT, R17, R20, R7 ;  /* 0x0000001411077210 */ /* 0x000fc80007ffe007 */
[----:B------:R-:W-:Y:S01]  /*0430*/  IADD3 R6, PT, PT, R19, R14, R7 ;  /* 0x0000000e13067210 */ /* 0x000fe20007ffe007 */
[----:B------:R-:W-:Y:S06]  /*0440*/  @P1 BRA `(.L_x_9) ;  /* 0xfffffffc004c1947 */ /* 0x000fec000383ffff */
.L_x_8:
[----:B------:R-:W-:Y:S05]  /*0450*/  @!P0 BRA `(.L_x_10) ;  /* 0x0000000000e08947 */ /* 0x000fea0003800000 */
[----:B------:R-:W-:Y:S02]  /*0460*/  ISETP.GE.U32.AND P0, PT, R2, 0x8, PT ;  /* 0x000000080200780c */ /* 0x000fe40003f06070 */
[----:B------:R-:W-:-:S04]  /*0470*/  LOP3.LUT R7, R10, 0x7, RZ, 0xc0, !PT ;  /* 0x000000070a077812 */ /* 0x000fc800078ec0ff */
[----:B------:R-:W-:-:S07]  /*0480*/  ISETP.NE.AND P1, PT, R7, RZ, PT ;  /* 0x000000ff0700720c */ /* 0x000fce0003f25270 */
[----:B------:R-:W-:Y:S06]  /*0490*/  @!P0 BRA `(.L_x_11) ;  /* 0x00000000005c8947 */ /* 0x000fec0003800000 */
[----:B------:R-:W1:Y:S01]  /*04a0*/  LDC.64 R18, c[0x0][0x388] ;  /* 0x0000e200ff127b82 */ /* 0x000e620000000a00 */
[----:B------:R-:W-:-:S04]  /*04b0*/  IMAD R5, R3, R11, R0 ;  /* 0x0000000b03057224 */ /* 0x000fc800078e0200 */
[----:B-1----:R-:W-:-:S04]  /*04c0*/  IMAD.WIDE R18, R5, 0x4, R18 ;  /* 0x0000000405127825 */ /* 0x002fc800078e0212 */
[C---:B------:R-:W-:Y:S02]  /*04d0*/  IMAD.WIDE R20, R11.reuse, 0x4, R18 ;  /* 0x000000040b147825 */ /* 0x040fe400078e0212 */
[----:B0-----:R-:W2:Y:S02]  /*04e0*/  LDG.E R19, desc[UR4][R18.64] ;  /* 0x0000000412137981 */ /* 0x001ea4000c1e1900 */
[C---:B------:R-:W-:Y:S02]  /*04f0*/  IMAD.WIDE R22, R11.reuse, 0x4, R20 ;  /* 0x000000040b167825 */ /* 0x040fe400078e0214 */
[----:B------:R-:W2:Y:S02]  /*0500*/  LDG.E R20, desc[UR4][R20.64] ;  /* 0x0000000414147981 */ /* 0x000ea4000c1e1900 */
[C---:B------:R-:W-:Y:S02]  /*0510*/  IMAD.WIDE R12, R11.reuse, 0x4, R22 ;  /* 0x000000040b0c7825 */ /* 0x040fe400078e0216 */
[----:B------:R-:W3:Y:S02]  /*0520*/  LDG.E R23, desc[UR4][R22.64] ;  /* 0x0000000416177981 */ /* 0x000ee4000c1e1900 */
[----:B------:R-:W-:-:S02]  /*0530*/  IMAD.WIDE R8, R11, 0x4, R12 ;  /* 0x000000040b087825 */ /* 0x000fc400078e020c */
[----:B------:R-:W3:Y:S02]  /*0540*/  LDG.E R12, desc[UR4][R12.64] ;  /* 0x000000040c0c7981 */ /* 0x000ee4000c1e1900 */
[C---:B------:R-:W-:Y:S02]  /*0550*/  IMAD.WIDE R4, R11.reuse, 0x4, R8 ;  /* 0x000000040b047825 */ /* 0x040fe400078e0208 */
[----:B------:R-:W4:Y:S02]  /*0560*/  LDG.E R9, desc[UR4][R8.64] ;  /* 0x0000000408097981 */ /* 0x000f24000c1e1900 */
[C---:B------:R-:W-:Y:S02]  /*0570*/  IMAD.WIDE R14, R11.reuse, 0x4, R4 ;  /* 0x000000040b0e7825 */ /* 0x040fe400078e0204 */
[----:B------:R-:W4:Y:S02]  /*0580*/  LDG.E R4, desc[UR4][R4.64] ;  /* 0x0000000404047981 */ /* 0x000f24000c1e1900 */
[----:B------:R-:W-:-:S02]  /*0590*/  IMAD.WIDE R16, R11, 0x4, R14 ;  /* 0x000000040b107825 */ /* 0x000fc400078e020e */
[----:B------:R-:W5:Y:S04]  /*05a0*/  LDG.E R15, desc[UR4][R14.64] ;  /* 0x000000040e0f7981 */ /* 0x000f68000c1e1900 */
[----:B------:R-:W5:Y:S01]  /*05b0*/  LDG.E R16, desc[UR4][R16.64] ;  /* 0x0000000410107981 */ /* 0x000f62000c1e1900 */
[----:B------:R-:W-:Y:S02]  /*05c0*/  IADD3 R3, PT, PT, R3, 0x8, RZ ;  /* 0x0000000803037810 */ /* 0x000fe40007ffe0ff */
[----:B--2---:R-:W-:-:S04]  /*05d0*/  IADD3 R6, PT, PT, R20, R19, R6 ;  /* 0x0000001314067210 */ /* 0x004fc80007ffe006 */
[----:B---3--:R-:W-:-:S04]  /*05e0*/  IADD3 R6, PT, PT, R12, R23, R6 ;  /* 0x000000170c067210 */ /* 0x008fc80007ffe006 */
[----:B----4-:R-:W-:-:S04]  /*05f0*/  IADD3 R6, PT, PT, R4, R9, R6 ;  /* 0x0000000904067210 */ /* 0x010fc80007ffe006 */
[----:B-----5:R-:W-:-:S07]  /*0600*/  IADD3 R6, PT, PT, R16, R15, R6 ;  /* 0x0000000f10067210 */ /* 0x020fce0007ffe006 */
.L_x_11:
        /* <DEDUP_REMOVED lines=12> */
[----:B------:R-:W-:Y:S02]  /*06d0*/  IMAD.WIDE R14, R11, 0x4, R12 ;  /* 0x000000040b0e7825 */ /* 0x000fe400078e020c */
[----:B------:R-:W3:Y:S04]  /*06e0*/  LDG.E R13, desc[UR4][R12.64] ;  /* 0x000000040c0d7981 */ /* 0x000ee8000c1e1900 */
[----:B------:R-:W3:Y:S01]  /*06f0*/  LDG.E R14, desc[UR4][R14.64] ;  /* 0x000000040e0e7981 */ /* 0x000ee2000c1e1900 */
[----:B------:R-:W-:-:S02]  /*0700*/  IADD3 R3, PT, PT, R3, 0x4, RZ ;  /* 0x0000000403037810 */ /* 0x000fc40007ffe0ff */
[----:B--2---:R-:W-:-:S04]  /*0710*/  IADD3 R6, PT, PT, R8, R5, R6 ;  /* 0x0000000508067210 */ /* 0x004fc80007ffe006 */
[----:B---3--:R-:W-:-:S07]  /*0720*/  IADD3 R6, PT, PT, R14, R13, R6 ;  /* 0x0000000d0e067210 */ /* 0x008fce0007ffe006 */
.L_x_12:
[----:B------:R-:W-:Y:S05]  /*0730*/  @!P1 BRA `(.L_x_10) ;  /* 0x0000000000289947 */ /* 0x000fea0003800000 */
[----:B------:R-:W1:Y:S01]  /*0740*/  LDC.64 R4, c[0x0][0x388] ;  /* 0x0000e200ff047b82 */ /* 0x000e620000000a00 */
[----:B------:R-:W-:Y:S02]  /*0750*/  IMAD R7, R3, R11, R0 ;  /* 0x0000000b03077224 */ /* 0x000fe400078e0200 */
[----:B------:R-:W-:-:S07]  /*0760*/  IMAD.MOV R10, RZ, RZ, -R10 ;  /* 0x000000ffff0a7224 */ /* 0x000fce00078e0a0a */
.L_x_13:
[----:B-1----:R-:W-:-:S06]  /*0770*/  IMAD.WIDE R2, R7, 0x4, R4 ;  /* 0x0000000407027825 */ /* 0x002fcc00078e0204 */
[----:B0-----:R-:W2:Y:S01]  /*0780*/  LDG.E R3, desc[UR4][R2.64] ;  /* 0x0000000402037981 */ /* 0x001ea2000c1e1900 */
[----:B------:R-:W-:Y:S02]  /*0790*/  IADD3 R10, PT, PT, R10, 0x1, RZ ;  /* 0x000000010a0a7810 */ /* 0x000fe40007ffe0ff */
[----:B------:R-:W-:Y:S02]  /*07a0*/  IADD3 R7, PT, PT, R7, R11, RZ ;  /* 0x0000000b07077210 */ /* 0x000fe40007ffe0ff */
[----:B------:R-:W-:Y:S02]  /*07b0*/  ISETP.NE.AND P0, PT, R10, RZ, PT ;  /* 0x000000ff0a00720c */ /* 0x000fe40003f05270 */
[----:B--2---:R-:W-:-:S11]  /*07c0*/  IADD3 R6, PT, PT, R3, R6, RZ ;  /* 0x0000000603067210 */ /* 0x004fd60007ffe0ff */
[----:B------:R-:W-:Y:S05]  /*07d0*/  @P0 BRA `(.L_x_13) ;  /* 0xfffffffc00e40947 */ /* 0x000fea000383ffff */
.L_x_10:
[----:B------:R-:W1:Y:S02]  /*07e0*/  LDC.64 R2, c[0x0][0x390] ;  /* 0x0000e400ff027b82 */ /* 0x000e640000000a00 */
[----:B-1----:R-:W-:-:S05]  /*07f0*/  IMAD.WIDE R2, R0, 0x4, R2 ;  /* 0x0000000400027825 */ /* 0x002fca00078e0202 */
[----:B0-----:R-:W-:Y:S01]  /*0800*/  STG.E desc[UR4][R2.64], R6 ;  /* 0x0000000602007986 */ /* 0x001fe2000c101904 */
[----:B------:R-:W-:Y:S05]  /*0810*/  EXIT ;  /* 0x000000000000794d */ /* 0x000fea0003800000 */
.L_x_14:
        /* <DEDUP_REMOVED lines=14> */
.L_x_16:


//--------------------- .nv.shared._Z18sumColSharedKerneliiPiS_ --------------------------
	.section	.nv.shared._Z18sumColSharedKerneliiPiS_,"aw",@nobits
	.sectionflags	@""
	.align	4
.nv.shared._Z18sumColSharedKerneliiPiS_:
	.zero		1152


//--------------------- .nv.shared.reserved.0     --------------------------
	.section	.nv.shared.reserved.0,"aw",@nobits
	.weak		__nv_reservedSMEM_offset_0_alias
	.size		__nv_reservedSMEM_offset_0_alias, 0, 64
	.other		__nv_reservedSMEM_offset_0_alias,@"STO_CUDA_RESERVED_SHARED STV_DEFAULT"
__nv_reservedSMEM_offset_0_alias:
	.zero		0
	.zero		64


//--------------------- .nv.constant0._Z18sumColSharedKerneliiPiS_ --------------------------
	.section	.nv.constant0._Z18sumColSharedKerneliiPiS_,"a",@progbits
	.sectionflags	@""
	.align	4
.nv.constant0._Z18sumColSharedKerneliiPiS_:
	.zero		920


//--------------------- .nv.constant0._Z12sumColKerneliiPiS_ --------------------------
	.section	.nv.constant0._Z12sumColKerneliiPiS_,"a",@progbits
	.sectionflags	@""
	.align	4
.nv.constant0._Z12sumColKerneliiPiS_:
	.zero		920


//--------------------- SYMBOLS --------------------------

	.type		.nv.reservedSmem.offset0,@object
	.size		.nv.reservedSmem.offset0,0x4
	.type		.nv.reservedSmem.cap,@object
	.size		.nv.reservedSmem.cap,0x4
